//
// Generated by NVIDIA NVVM Compiler
//
// Compiler Build ID: CL-36424714
// Cuda compilation tools, release 13.0, V13.0.88
// Based on NVVM 20.0.0
//

.version 9.0
.target sm_100
.address_size 64

	// .globl	_Z4testPfi

.visible .entry _Z4testPfi(
	.param .u64 .ptr .align 1 _Z4testPfi_param_0,
	.param .u32 _Z4testPfi_param_1
)
{
	.reg .pred 	%p<2>;
	.reg .b32 	%r<7>;
	.reg .b64 	%rd<5>;

	ld.param.u64 	%rd1, [_Z4testPfi_param_0];
	ld.param.u32 	%r2, [_Z4testPfi_param_1];
	mov.u32 	%r3, %tid.x;
	mov.u32 	%r4, %ntid.x;
	mov.u32 	%r5, %ctaid.x;
	mad.lo.s32 	%r1, %r4, %r5, %r3;
	setp.ge.u32 	%p1, %r1, %r2;
	@%p1 bra 	$L__BB0_2;
	cvta.to.global.u64 	%rd2, %rd1;
	mul.wide.u32 	%rd3, %r1, 4;
	add.s64 	%rd4, %rd2, %rd3;
	mov.b32 	%r6, 1065353216;
	st.global.u32 	[%rd4], %r6;
$L__BB0_2:
	ret;

}


// ===== COMPILED SASS (sm_100) =====

	.target	sm_100

	.elftype	@"ET_EXEC"


//--------------------- .note.nv.tkinfo           --------------------------
	.section	.note.nv.tkinfo,"",@"SHT_NOTE"
	.sectionflags	@"SHF_NOTE_NV_TKINFO"
	.tkinfo
        /*0018*/ 	.word	0x00000002
        /*0030*/ 	.string	""
        /*0030*/ 	.string	"ptxas"
        /*0030*/ 	.string	"Cuda compilation tools, release 13.0, V13.0.88"
        /*0030*/ 	.string	"Build cuda_13.0.r13.0/compiler.36424714_0"
        /*0030*/ 	.string	"-arch sm_100 -m 64 "



//--------------------- .note.nv.cuinfo           --------------------------
	.section	.note.nv.cuinfo,"",@"SHT_NOTE"
	.sectionflags	@"SHF_NOTE_NV_CUINFO"
        /*0018*/ 	.short	0x0002
        /*001a*/ 	.short	0x0064
        /*001c*/ 	.short	0x0082
	.zero		2


//--------------------- .nv.info                  --------------------------
	.section	.nv.info,"",@"SHT_CUDA_INFO"
	.align	4


	//----- nvinfo : EIATTR_REGCOUNT
	.align		4
        /*0000*/ 	.byte	0x04, 0x2f
        /*0002*/ 	.short	(.L_1 - .L_0)
	.align		4
.L_0:
        /*0004*/ 	.word	index@(_Z4testPfi)
        /*0008*/ 	.word	0x0000000a


	//----- nvinfo : EIATTR_FRAME_SIZE
	.align		4
.L_1:
        /*000c*/ 	.byte	0x04, 0x11
        /*000e*/ 	.short	(.L_3 - .L_2)
	.align		4
.L_2:
        /*0010*/ 	.word	index@(_Z4testPfi)
        /*0014*/ 	.word	0x00000000


	//----- nvinfo : EIATTR_MIN_STACK_SIZE
	.align		4
.L_3:
        /*0018*/ 	.byte	0x04, 0x12
        /*001a*/ 	.short	(.L_5 - .L_4)
	.align		4
.L_4:
        /*001c*/ 	.word	index@(_Z4testPfi)
        /*0020*/ 	.word	0x00000000
.L_5:


//--------------------- .nv.compat                --------------------------
	.section	.nv.compat,"",@"SHT_CUDA_COMPAT_INFO"
	.align	4
        /*0000*/ 	.byte	0x02, 0x09, 0x00, 0x00, 0x02, 0x02, 0x01, 0x00, 0x02, 0x05, 0x05, 0x00, 0x03, 0x07, 0x01, 0x01
        /*0010*/ 	.byte	0x02, 0x03, 0x00, 0x00, 0x02, 0x06, 0x01, 0x00, 0x04, 0x0b, 0x08, 0x00, 0x09, 0x00, 0x00, 0x00
        /*0020*/ 	.byte	0x00, 0x00, 0x00, 0x00


//--------------------- .nv.info._Z4testPfi       --------------------------
	.section	.nv.info._Z4testPfi,"",@"SHT_CUDA_INFO"
	.sectionflags	@""
	.align	4


	//----- nvinfo : EIATTR_CUDA_API_VERSION
	.align		4
        /*0000*/ 	.byte	0x04, 0x37
        /*0002*/ 	.short	(.L_7 - .L_6)
.L_6:
        /*0004*/ 	.word	0x00000082


	//----- nvinfo : EIATTR_KPARAM_INFO
	.align		4
.L_7:
        /*0008*/ 	.byte	0x04, 0x17
        /*000a*/ 	.short	(.L_9 - .L_8)
.L_8:
        /*000c*/ 	.word	0x00000000
        /*0010*/ 	.short	0x0001
        /*0012*/ 	.short	0x0008
        /*0014*/ 	.byte	0x00, 0xf0, 0x11, 0x00


	//----- nvinfo : EIATTR_KPARAM_INFO
	.align		4
.L_9:
        /*0018*/ 	.byte	0x04, 0x17
        /*001a*/ 	.short	(.L_11 - .L_10)
.L_10:
        /*001c*/ 	.word	0x00000000
        /*0020*/ 	.short	0x0000
        /*0022*/ 	.short	0x0000
        /*0024*/ 	.byte	0x00, 0xf5, 0x21, 0x00


	//----- nvinfo : EIATTR_SPARSE_MMA_MASK
	.align		4
.L_11:
        /*0028*/ 	.byte	0x03, 0x50
        /*002a*/ 	.short	0x0000


	//----- nvinfo : EIATTR_MAXREG_COUNT
	.align		4
        /*002c*/ 	.byte	0x03, 0x1b
        /*002e*/ 	.short	0x00ff


	//----- nvinfo : EIATTR_MERCURY_ISA_VERSION
	.align		4
        /*0030*/ 	.byte	0x03, 0x5f
        /*0032*/ 	.short	0x0101


	//----- nvinfo : EIATTR_VRC_CTA_INIT_COUNT
	.align		4
        /*0034*/ 	.byte	0x02, 0x4a
	.zero		1
	.zero		1


	//----- nvinfo : EIATTR_EXIT_INSTR_OFFSETS
	.align		4
        /*0038*/ 	.byte	0x04, 0x1c
        /*003a*/ 	.short	(.L_13 - .L_12)


	//   ....[0]....
.L_12:
        /*003c*/ 	.word	0x00000070


	//   ....[1]....
        /*0040*/ 	.word	0x000000d0


	//----- nvinfo : EIATTR_CBANK_PARAM_SIZE
	.align		4
.L_13:
        /*0044*/ 	.byte	0x03, 0x19
        /*0046*/ 	.short	0x000c


	//----- nvinfo : EIATTR_PARAM_CBANK
	.align		4
        /*0048*/ 	.byte	0x04, 0x0a
        /*004a*/ 	.short	(.L_15 - .L_14)
	.align		4
.L_14:
        /*004c*/ 	.word	index@(.nv.constant0._Z4testPfi)
        /*0050*/ 	.short	0x0380
        /*0052*/ 	.short	0x000c


	//----- nvinfo : EIATTR_SW_WAR
	.align		4
.L_15:
        /*0054*/ 	.byte	0x04, 0x36
        /*0056*/ 	.short	(.L_17 - .L_16)
.L_16:
        /*0058*/ 	.word	0x00000008
.L_17:


//--------------------- .nv.callgraph             --------------------------
	.section	.nv.callgraph,"",@"SHT_CUDA_CALLGRAPH"
	.align	4
	.sectionentsize	8
	.align		4
        /*0000*/ 	.word	0x00000000
	.align		4
        /*0004*/ 	.word	0xffffffff
	.align		4
        /*0008*/ 	.word	0x00000000
	.align		4
        /*000c*/ 	.word	0xfffffffe
	.align		4
        /*0010*/ 	.word	0x00000000
	.align		4
        /*0014*/ 	.word	0xfffffffd
	.align		4
        /*0018*/ 	.word	0x00000000
	.align		4
        /*001c*/ 	.word	0xfffffffc


//--------------------- .text._Z4testPfi          --------------------------
	.section	.text._Z4testPfi,"ax",@progbits
	.align	128
        .global         _Z4testPfi
        .type           _Z4testPfi,@function
        .size           _Z4testPfi,(.L_x_1 - _Z4testPfi)
        .other          _Z4testPfi,@"STO_CUDA_ENTRY STV_DEFAULT"
_Z4testPfi:
.text._Z4testPfi:
[----:B------:R-:W-:Y:S01]  /*0000*/  LDC R1, c[0x0][0x37c] ;  /* 0x0000df00ff017b82 */ /* 0x000fe20000000800 */
[----:B------:R-:W0:Y:S01]  /*0010*/  S2R R5, SR_TID.X ;  /* 0x0000000000057919 */ /* 0x000e220000002100 */
[----:B------:R-:W0:Y:S01]  /*0020*/  LDCU UR4, c[0x0][0x360] ;  /* 0x00006c00ff0477ac */ /* 0x000e220008000800 */
[----:B------:R-:W0:Y:S01]  /*0030*/  S2R R0, SR_CTAID.X ;  /* 0x0000000000007919 */ /* 0x000e220000002500 */
[----:B------:R-:W1:Y:S01]  /*0040*/  LDCU UR5, c[0x0][0x388] ;  /* 0x00007100ff0577ac */ /* 0x000e620008000800 */
[----:B0-----:R-:W-:-:S05]  /*0050*/  IMAD R5, R0, UR4, R5 ;  /* 0x0000000400057c24 */ /* 0x001fca000f8e0205 */
[----:B-1----:R-:W-:-:S13]  /*0060*/  ISETP.GE.U32.AND P0, PT, R5, UR5, PT ;  /* 0x0000000505007c0c */ /* 0x002fda000bf06070 */
[----:B------:R-:W-:Y:S05]  /*0070*/  @P0 EXIT ;  /* 0x000000000000094d */ /* 0x000fea0003800000 */
[----:B------:R-:W0:Y:S01]  /*0080*/  LDC.64 R2, c[0x0][0x380] ;  /* 0x0000e000ff027b82 */ /* 0x000e220000000a00 */
[----:B------:R-:W1:Y:S01]  /*0090*/  LDCU.64 UR4, c[0x0][0x358] ;  /* 0x00006b00ff0477ac */ /* 0x000e620008000a00 */
[----:B------:R-:W-:Y:S02]  /*00a0*/  HFMA2 R7, -RZ, RZ, 1.875, 0 ;  /* 0x3f800000ff077431 */ /* 0x000fe400000001ff */
[----:B0-----:R-:W-:-:S05]  /*00b0*/  IMAD.WIDE.U32 R2, R5, 0x4, R2 ;  /* 0x0000000405027825 */ /* 0x001fca00078e0002 */
[----:B-1----:R-:W-:Y:S01]  /*00c0*/  STG.E desc[UR4][R2.64], R7 ;  /* 0x0000000702007986 */ /* 0x002fe2000c101904 */
[----:B------:R-:W-:Y:S05]  /*00d0*/  EXIT ;  /* 0x000000000000794d */ /* 0x000fea0003800000 */
.L_x_0:
[----:B------:R-:W-:-:S00]  /*00e0*/  BRA `(.L_x_0) ;  /* 0xfffffffc00fc7947 */ /* 0x000fc0000383ffff */
[----:B------:R-:W-:-:S00]  /*00f0*/  NOP ;  /* 0x0000000000007918 */ /* 0x000fc00000000000 */
        /* <DEDUP_REMOVED lines=8> */
.L_x_1:


//--------------------- .nv.shared.reserved.0     --------------------------
	.section	.nv.shared.reserved.0,"aw",@nobits
	.weak		__nv_reservedSMEM_offset_0_alias
	.size		__nv_reservedSMEM_offset_0_alias, 0, 64
	.other		__nv_reservedSMEM_offset_0_alias,@"STO_CUDA_RESERVED_SHARED STV_DEFAULT"
__nv_reservedSMEM_offset_0_alias:
	.zero		0
	.zero		64


//--------------------- .nv.constant0._Z4testPfi  --------------------------
	.section	.nv.constant0._Z4testPfi,"a",@progbits
	.sectionflags	@""
	.align	4
.nv.constant0._Z4testPfi:
	.zero		908


//--------------------- SYMBOLS --------------------------

	.type		.nv.reservedSmem.offset0,@object
	.size		.nv.reservedSmem.offset0,0x4
